//
// Generated by NVIDIA NVVM Compiler
//
// Compiler Build ID: CL-36424714
// Cuda compilation tools, release 13.0, V13.0.88
// Based on NVVM 20.0.0
//

.version 9.0
.target sm_100
.address_size 64

	// .globl	_Z3incPi

.visible .entry _Z3incPi(
	.param .u64 .ptr .align 1 _Z3incPi_param_0
)
{
	.reg .b32 	%r<7>;
	.reg .b64 	%rd<5>;

	ld.param.u64 	%rd1, [_Z3incPi_param_0];
	cvta.to.global.u64 	%rd2, %rd1;
	mov.u32 	%r1, %ntid.x;
	mov.u32 	%r2, %ctaid.x;
	mov.u32 	%r3, %tid.x;
	mad.lo.s32 	%r4, %r1, %r2, %r3;
	mul.wide.s32 	%rd3, %r4, 4;
	add.s64 	%rd4, %rd2, %rd3;
	ld.global.u32 	%r5, [%rd4];
	add.s32 	%r6, %r5, 1;
	st.global.u32 	[%rd4], %r6;
	ret;

}


// ===== COMPILED SASS (sm_100) =====

	.target	sm_100

	.elftype	@"ET_EXEC"


//--------------------- .note.nv.tkinfo           --------------------------
	.section	.note.nv.tkinfo,"",@"SHT_NOTE"
	.sectionflags	@"SHF_NOTE_NV_TKINFO"
	.tkinfo
        /*0018*/ 	.word	0x00000002
        /*0030*/ 	.string	""
        /*0030*/ 	.string	"ptxas"
        /*0030*/ 	.string	"Cuda compilation tools, release 13.0, V13.0.88"
        /*0030*/ 	.string	"Build cuda_13.0.r13.0/compiler.36424714_0"
        /*0030*/ 	.string	"-arch sm_100 -m 64 "



//--------------------- .note.nv.cuinfo           --------------------------
	.section	.note.nv.cuinfo,"",@"SHT_NOTE"
	.sectionflags	@"SHF_NOTE_NV_CUINFO"
        /*0018*/ 	.short	0x0002
        /*001a*/ 	.short	0x0064
        /*001c*/ 	.short	0x0082
	.zero		2


//--------------------- .nv.info                  --------------------------
	.section	.nv.info,"",@"SHT_CUDA_INFO"
	.align	4


	//----- nvinfo : EIATTR_REGCOUNT
	.align		4
        /*0000*/ 	.byte	0x04, 0x2f
        /*0002*/ 	.short	(.L_1 - .L_0)
	.align		4
.L_0:
        /*0004*/ 	.word	index@(_Z3incPi)
        /*0008*/ 	.word	0x00000008


	//----- nvinfo : EIATTR_FRAME_SIZE
	.align		4
.L_1:
        /*000c*/ 	.byte	0x04, 0x11
        /*000e*/ 	.short	(.L_3 - .L_2)
	.align		4
.L_2:
        /*0010*/ 	.word	index@(_Z3incPi)
        /*0014*/ 	.word	0x00000000


	//----- nvinfo : EIATTR_MIN_STACK_SIZE
	.align		4
.L_3:
        /*0018*/ 	.byte	0x04, 0x12
        /*001a*/ 	.short	(.L_5 - .L_4)
	.align		4
.L_4:
        /*001c*/ 	.word	index@(_Z3incPi)
        /*0020*/ 	.word	0x00000000
.L_5:


//--------------------- .nv.compat                --------------------------
	.section	.nv.compat,"",@"SHT_CUDA_COMPAT_INFO"
	.align	4
        /*0000*/ 	.byte	0x02, 0x09, 0x00, 0x00, 0x02, 0x02, 0x01, 0x00, 0x02, 0x05, 0x05, 0x00, 0x03, 0x07, 0x01, 0x01
        /*0010*/ 	.byte	0x02, 0x03, 0x00, 0x00, 0x02, 0x06, 0x01, 0x00, 0x04, 0x0b, 0x08, 0x00, 0x09, 0x00, 0x00, 0x00
        /*0020*/ 	.byte	0x00, 0x00, 0x00, 0x00


//--------------------- .nv.info._Z3incPi         --------------------------
	.section	.nv.info._Z3incPi,"",@"SHT_CUDA_INFO"
	.sectionflags	@""
	.align	4


	//----- nvinfo : EIATTR_CUDA_API_VERSION
	.align		4
        /*0000*/ 	.byte	0x04, 0x37
        /*0002*/ 	.short	(.L_7 - .L_6)
.L_6:
        /*0004*/ 	.word	0x00000082


	//----- nvinfo : EIATTR_KPARAM_INFO
	.align		4
.L_7:
        /*0008*/ 	.byte	0x04, 0x17
        /*000a*/ 	.short	(.L_9 - .L_8)
.L_8:
        /*000c*/ 	.word	0x00000000
        /*0010*/ 	.short	0x0000
        /*0012*/ 	.short	0x0000
        /*0014*/ 	.byte	0x00, 0xf5, 0x21, 0x00


	//----- nvinfo : EIATTR_SPARSE_MMA_MASK
	.align		4
.L_9:
        /*0018*/ 	.byte	0x03, 0x50
        /*001a*/ 	.short	0x0000


	//----- nvinfo : EIATTR_MAXREG_COUNT
	.align		4
        /*001c*/ 	.byte	0x03, 0x1b
        /*001e*/ 	.short	0x00ff


	//----- nvinfo : EIATTR_MERCURY_ISA_VERSION
	.align		4
        /*0020*/ 	.byte	0x03, 0x5f
        /*0022*/ 	.short	0x0101


	//----- nvinfo : EIATTR_VRC_CTA_INIT_COUNT
	.align		4
        /*0024*/ 	.byte	0x02, 0x4a
	.zero		1
	.zero		1


	//----- nvinfo : EIATTR_EXIT_INSTR_OFFSETS
	.align		4
        /*0028*/ 	.byte	0x04, 0x1c
        /*002a*/ 	.short	(.L_11 - .L_10)


	//   ....[0]....
.L_10:
        /*002c*/ 	.word	0x000000b0


	//----- nvinfo : EIATTR_CBANK_PARAM_SIZE
	.align		4
.L_11:
        /*0030*/ 	.byte	0x03, 0x19
        /*0032*/ 	.short	0x0008


	//----- nvinfo : EIATTR_PARAM_CBANK
	.align		4
        /*0034*/ 	.byte	0x04, 0x0a
        /*0036*/ 	.short	(.L_13 - .L_12)
	.align		4
.L_12:
        /*0038*/ 	.word	index@(.nv.constant0._Z3incPi)
        /*003c*/ 	.short	0x0380
        /*003e*/ 	.short	0x0008


	//----- nvinfo : EIATTR_SW_WAR
	.align		4
.L_13:
        /*0040*/ 	.byte	0x04, 0x36
        /*0042*/ 	.short	(.L_15 - .L_14)
.L_14:
        /*0044*/ 	.word	0x00000008
.L_15:


//--------------------- .nv.callgraph             --------------------------
	.section	.nv.callgraph,"",@"SHT_CUDA_CALLGRAPH"
	.align	4
	.sectionentsize	8
	.align		4
        /*0000*/ 	.word	0x00000000
	.align		4
        /*0004*/ 	.word	0xffffffff
	.align		4
        /*0008*/ 	.word	0x00000000
	.align		4
        /*000c*/ 	.word	0xfffffffe
	.align		4
        /*0010*/ 	.word	0x00000000
	.align		4
        /*0014*/ 	.word	0xfffffffd
	.align		4
        /*0018*/ 	.word	0x00000000
	.align		4
        /*001c*/ 	.word	0xfffffffc


//--------------------- .text._Z3incPi            --------------------------
	.section	.text._Z3incPi,"ax",@progbits
	.align	128
        .global         _Z3incPi
        .type           _Z3incPi,@function
        .size           _Z3incPi,(.L_x_1 - _Z3incPi)
        .other          _Z3incPi,@"STO_CUDA_ENTRY STV_DEFAULT"
_Z3incPi:
.text._Z3incPi:
[----:B------:R-:W-:Y:S01]  /*0000*/  LDC R1, c[0x0][0x37c] ;  /* 0x0000df00ff017b82 */ /* 0x000fe20000000800 */
[----:B------:R-:W0:Y:S07]  /*0010*/  S2R R5, SR_CTAID.X ;  /* 0x0000000000057919 */ /* 0x000e2e0000002500 */
[----:B------:R-:W1:Y:S01]  /*0020*/  LDC.64 R2, c[0x0][0x380] ;  /* 0x0000e000ff027b82 */ /* 0x000e620000000a00 */
[----:B------:R-:W0:Y:S01]  /*0030*/  LDCU UR6, c[0x0][0x360] ;  /* 0x00006c00ff0677ac */ /* 0x000e220008000800 */
[----:B------:R-:W0:Y:S01]  /*0040*/  S2R R0, SR_TID.X ;  /* 0x0000000000007919 */ /* 0x000e220000002100 */
[----:B------:R-:W2:Y:S01]  /*0050*/  LDCU.64 UR4, c[0x0][0x358] ;  /* 0x00006b00ff0477ac */ /* 0x000ea20008000a00 */
[----:B0-----:R-:W-:-:S04]  /*0060*/  IMAD R5, R5, UR6, R0 ;  /* 0x0000000605057c24 */ /* 0x001fc8000f8e0200 */
[----:B-1----:R-:W-:-:S05]  /*0070*/  IMAD.WIDE R2, R5, 0x4, R2 ;  /* 0x0000000405027825 */ /* 0x002fca00078e0202 */
[----:B--2---:R-:W2:Y:S02]  /*0080*/  LDG.E R0, desc[UR4][R2.64] ;  /* 0x0000000402007981 */ /* 0x004ea4000c1e1900 */
[----:B--2---:R-:W-:-:S05]  /*0090*/  IADD3 R5, PT, PT, R0, 0x1, RZ ;  /* 0x0000000100057810 */ /* 0x004fca0007ffe0ff */
[----:B------:R-:W-:Y:S01]  /*00a0*/  STG.E desc[UR4][R2.64], R5 ;  /* 0x0000000502007986 */ /* 0x000fe2000c101904 */
[----:B------:R-:W-:Y:S05]  /*00b0*/  EXIT ;  /* 0x000000000000794d */ /* 0x000fea0003800000 */
.L_x_0:
[----:B------:R-:W-:-:S00]  /*00c0*/  BRA `(.L_x_0) ;  /* 0xfffffffc00fc7947 */ /* 0x000fc0000383ffff */
[----:B------:R-:W-:-:S00]  /*00d0*/  NOP ;  /* 0x0000000000007918 */ /* 0x000fc00000000000 */
        /* <DEDUP_REMOVED lines=10> */
.L_x_1:


//--------------------- .nv.shared.reserved.0     --------------------------
	.section	.nv.shared.reserved.0,"aw",@nobits
	.weak		__nv_reservedSMEM_offset_0_alias
	.size		__nv_reservedSMEM_offset_0_alias, 0, 64
	.other		__nv_reservedSMEM_offset_0_alias,@"STO_CUDA_RESERVED_SHARED STV_DEFAULT"
__nv_reservedSMEM_offset_0_alias:
	.zero		0
	.zero		64


//--------------------- .nv.constant0._Z3incPi    --------------------------
	.section	.nv.constant0._Z3incPi,"a",@progbits
	.sectionflags	@""
	.align	4
.nv.constant0._Z3incPi:
	.zero		904


//--------------------- SYMBOLS --------------------------

	.type		.nv.reservedSmem.offset0,@object
	.size		.nv.reservedSmem.offset0,0x4
